//
// Generated by NVIDIA NVVM Compiler
//
// Compiler Build ID: CL-36424714
// Cuda compilation tools, release 13.0, V13.0.88
// Based on NVVM 20.0.0
//

.version 9.0
.target sm_100
.address_size 64

	// .globl	_Z14vec_add_kernalPfS_S_i

.visible .entry _Z14vec_add_kernalPfS_S_i(
	.param .u64 .ptr .align 1 _Z14vec_add_kernalPfS_S_i_param_0,
	.param .u64 .ptr .align 1 _Z14vec_add_kernalPfS_S_i_param_1,
	.param .u64 .ptr .align 1 _Z14vec_add_kernalPfS_S_i_param_2,
	.param .u32 _Z14vec_add_kernalPfS_S_i_param_3
)
{
	.reg .pred 	%p<2>;
	.reg .b32 	%r<6>;
	.reg .b32 	%f<4>;
	.reg .b64 	%rd<11>;

	ld.param.u64 	%rd1, [_Z14vec_add_kernalPfS_S_i_param_0];
	ld.param.u64 	%rd2, [_Z14vec_add_kernalPfS_S_i_param_1];
	ld.param.u64 	%rd3, [_Z14vec_add_kernalPfS_S_i_param_2];
	ld.param.u32 	%r2, [_Z14vec_add_kernalPfS_S_i_param_3];
	mov.u32 	%r3, %tid.x;
	mov.u32 	%r4, %ctaid.x;
	mov.u32 	%r5, %ntid.x;
	mad.lo.s32 	%r1, %r4, %r5, %r3;
	setp.ge.s32 	%p1, %r1, %r2;
	@%p1 bra 	$L__BB0_2;
	cvta.to.global.u64 	%rd4, %rd1;
	cvta.to.global.u64 	%rd5, %rd2;
	cvta.to.global.u64 	%rd6, %rd3;
	mul.wide.s32 	%rd7, %r1, 4;
	add.s64 	%rd8, %rd4, %rd7;
	ld.global.f32 	%f1, [%rd8];
	add.s64 	%rd9, %rd5, %rd7;
	ld.global.f32 	%f2, [%rd9];
	add.f32 	%f3, %f1, %f2;
	add.s64 	%rd10, %rd6, %rd7;
	st.global.f32 	[%rd10], %f3;
$L__BB0_2:
	ret;

}


// ===== COMPILED SASS (sm_100) =====

	.target	sm_100

	.elftype	@"ET_EXEC"


//--------------------- .note.nv.tkinfo           --------------------------
	.section	.note.nv.tkinfo,"",@"SHT_NOTE"
	.sectionflags	@"SHF_NOTE_NV_TKINFO"
	.tkinfo
        /*0018*/ 	.word	0x00000002
        /*0030*/ 	.string	""
        /*0030*/ 	.string	"ptxas"
        /*0030*/ 	.string	"Cuda compilation tools, release 13.0, V13.0.88"
        /*0030*/ 	.string	"Build cuda_13.0.r13.0/compiler.36424714_0"
        /*0030*/ 	.string	"-arch sm_100 -m 64 "



//--------------------- .note.nv.cuinfo           --------------------------
	.section	.note.nv.cuinfo,"",@"SHT_NOTE"
	.sectionflags	@"SHF_NOTE_NV_CUINFO"
        /*0018*/ 	.short	0x0002
        /*001a*/ 	.short	0x0064
        /*001c*/ 	.short	0x0082
	.zero		2


//--------------------- .nv.info                  --------------------------
	.section	.nv.info,"",@"SHT_CUDA_INFO"
	.align	4


	//----- nvinfo : EIATTR_REGCOUNT
	.align		4
        /*0000*/ 	.byte	0x04, 0x2f
        /*0002*/ 	.short	(.L_1 - .L_0)
	.align		4
.L_0:
        /*0004*/ 	.word	index@(_Z14vec_add_kernalPfS_S_i)
        /*0008*/ 	.word	0x0000000c


	//----- nvinfo : EIATTR_FRAME_SIZE
	.align		4
.L_1:
        /*000c*/ 	.byte	0x04, 0x11
        /*000e*/ 	.short	(.L_3 - .L_2)
	.align		4
.L_2:
        /*0010*/ 	.word	index@(_Z14vec_add_kernalPfS_S_i)
        /*0014*/ 	.word	0x00000000


	//----- nvinfo : EIATTR_MIN_STACK_SIZE
	.align		4
.L_3:
        /*0018*/ 	.byte	0x04, 0x12
        /*001a*/ 	.short	(.L_5 - .L_4)
	.align		4
.L_4:
        /*001c*/ 	.word	index@(_Z14vec_add_kernalPfS_S_i)
        /*0020*/ 	.word	0x00000000
.L_5:


//--------------------- .nv.compat                --------------------------
	.section	.nv.compat,"",@"SHT_CUDA_COMPAT_INFO"
	.align	4
        /*0000*/ 	.byte	0x02, 0x09, 0x00, 0x00, 0x02, 0x02, 0x01, 0x00, 0x02, 0x05, 0x05, 0x00, 0x03, 0x07, 0x01, 0x01
        /*0010*/ 	.byte	0x02, 0x03, 0x00, 0x00, 0x02, 0x06, 0x01, 0x00, 0x04, 0x0b, 0x08, 0x00, 0x09, 0x00, 0x00, 0x00
        /*0020*/ 	.byte	0x00, 0x00, 0x00, 0x00


//--------------------- .nv.info._Z14vec_add_kernalPfS_S_i --------------------------
	.section	.nv.info._Z14vec_add_kernalPfS_S_i,"",@"SHT_CUDA_INFO"
	.sectionflags	@""
	.align	4


	//----- nvinfo : EIATTR_CUDA_API_VERSION
	.align		4
        /*0000*/ 	.byte	0x04, 0x37
        /*0002*/ 	.short	(.L_7 - .L_6)
.L_6:
        /*0004*/ 	.word	0x00000082


	//----- nvinfo : EIATTR_KPARAM_INFO
	.align		4
.L_7:
        /*0008*/ 	.byte	0x04, 0x17
        /*000a*/ 	.short	(.L_9 - .L_8)
.L_8:
        /*000c*/ 	.word	0x00000000
        /*0010*/ 	.short	0x0003
        /*0012*/ 	.short	0x0018
        /*0014*/ 	.byte	0x00, 0xf0, 0x11, 0x00


	//----- nvinfo : EIATTR_KPARAM_INFO
	.align		4
.L_9:
        /*0018*/ 	.byte	0x04, 0x17
        /*001a*/ 	.short	(.L_11 - .L_10)
.L_10:
        /*001c*/ 	.word	0x00000000
        /*0020*/ 	.short	0x0002
        /*0022*/ 	.short	0x0010
        /*0024*/ 	.byte	0x00, 0xf5, 0x21, 0x00


	//----- nvinfo : EIATTR_KPARAM_INFO
	.align		4
.L_11:
        /*0028*/ 	.byte	0x04, 0x17
        /*002a*/ 	.short	(.L_13 - .L_12)
.L_12:
        /*002c*/ 	.word	0x00000000
        /*0030*/ 	.short	0x0001
        /*0032*/ 	.short	0x0008
        /*0034*/ 	.byte	0x00, 0xf5, 0x21, 0x00


	//----- nvinfo : EIATTR_KPARAM_INFO
	.align		4
.L_13:
        /*0038*/ 	.byte	0x04, 0x17
        /*003a*/ 	.short	(.L_15 - .L_14)
.L_14:
        /*003c*/ 	.word	0x00000000
        /*0040*/ 	.short	0x0000
        /*0042*/ 	.short	0x0000
        /*0044*/ 	.byte	0x00, 0xf5, 0x21, 0x00


	//----- nvinfo : EIATTR_SPARSE_MMA_MASK
	.align		4
.L_15:
        /*0048*/ 	.byte	0x03, 0x50
        /*004a*/ 	.short	0x0000


	//----- nvinfo : EIATTR_MAXREG_COUNT
	.align		4
        /*004c*/ 	.byte	0x03, 0x1b
        /*004e*/ 	.short	0x00ff


	//----- nvinfo : EIATTR_MERCURY_ISA_VERSION
	.align		4
        /*0050*/ 	.byte	0x03, 0x5f
        /*0052*/ 	.short	0x0101


	//----- nvinfo : EIATTR_VRC_CTA_INIT_COUNT
	.align		4
        /*0054*/ 	.byte	0x02, 0x4a
	.zero		1
	.zero		1


	//----- nvinfo : EIATTR_EXIT_INSTR_OFFSETS
	.align		4
        /*0058*/ 	.byte	0x04, 0x1c
        /*005a*/ 	.short	(.L_17 - .L_16)


	//   ....[0]....
.L_16:
        /*005c*/ 	.word	0x00000070


	//   ....[1]....
        /*0060*/ 	.word	0x00000130


	//----- nvinfo : EIATTR_CBANK_PARAM_SIZE
	.align		4
.L_17:
        /*0064*/ 	.byte	0x03, 0x19
        /*0066*/ 	.short	0x001c


	//----- nvinfo : EIATTR_PARAM_CBANK
	.align		4
        /*0068*/ 	.byte	0x04, 0x0a
        /*006a*/ 	.short	(.L_19 - .L_18)
	.align		4
.L_18:
        /*006c*/ 	.word	index@(.nv.constant0._Z14vec_add_kernalPfS_S_i)
        /*0070*/ 	.short	0x0380
        /*0072*/ 	.short	0x001c


	//----- nvinfo : EIATTR_SW_WAR
	.align		4
.L_19:
        /*0074*/ 	.byte	0x04, 0x36
        /*0076*/ 	.short	(.L_21 - .L_20)
.L_20:
        /*0078*/ 	.word	0x00000008
.L_21:


//--------------------- .nv.callgraph             --------------------------
	.section	.nv.callgraph,"",@"SHT_CUDA_CALLGRAPH"
	.align	4
	.sectionentsize	8
	.align		4
        /*0000*/ 	.word	0x00000000
	.align		4
        /*0004*/ 	.word	0xffffffff
	.align		4
        /*0008*/ 	.word	0x00000000
	.align		4
        /*000c*/ 	.word	0xfffffffe
	.align		4
        /*0010*/ 	.word	0x00000000
	.align		4
        /*0014*/ 	.word	0xfffffffd
	.align		4
        /*0018*/ 	.word	0x00000000
	.align		4
        /*001c*/ 	.word	0xfffffffc


//--------------------- .text._Z14vec_add_kernalPfS_S_i --------------------------
	.section	.text._Z14vec_add_kernalPfS_S_i,"ax",@progbits
	.align	128
        .global         _Z14vec_add_kernalPfS_S_i
        .type           _Z14vec_add_kernalPfS_S_i,@function
        .size           _Z14vec_add_kernalPfS_S_i,(.L_x_1 - _Z14vec_add_kernalPfS_S_i)
        .other          _Z14vec_add_kernalPfS_S_i,@"STO_CUDA_ENTRY STV_DEFAULT"
_Z14vec_add_kernalPfS_S_i:
.text._Z14vec_add_kernalPfS_S_i:
[----:B------:R-:W-:Y:S01]  /*0000*/  LDC R1, c[0x0][0x37c] ;  /* 0x0000df00ff017b82 */ /* 0x000fe20000000800 */
[----:B------:R-:W0:Y:S07]  /*0010*/  S2R R9, SR_TID.X ;  /* 0x0000000000097919 */ /* 0x000e2e0000002100 */
[----:B------:R-:W0:Y:S01]  /*0020*/  S2UR UR4, SR_CTAID.X ;  /* 0x00000000000479c3 */ /* 0x000e220000002500 */
[----:B------:R-:W1:Y:S07]  /*0030*/  LDCU UR5, c[0x0][0x398] ;  /* 0x00007300ff0577ac */ /* 0x000e6e0008000800 */
[----:B------:R-:W0:Y:S02]  /*0040*/  LDC R0, c[0x0][0x360] ;  /* 0x0000d800ff007b82 */ /* 0x000e240000000800 */
[----:B0-----:R-:W-:-:S05]  /*0050*/  IMAD R9, R0, UR4, R9 ;  /* 0x0000000400097c24 */ /* 0x001fca000f8e0209 */
[----:B-1----:R-:W-:-:S13]  /*0060*/  ISETP.GE.AND P0, PT, R9, UR5, PT ;  /* 0x0000000509007c0c */ /* 0x002fda000bf06270 */
[----:B------:R-:W-:Y:S05]  /*0070*/  @P0 EXIT ;  /* 0x000000000000094d */ /* 0x000fea0003800000 */
[----:B------:R-:W0:Y:S01]  /*0080*/  LDC.64 R2, c[0x0][0x380] ;  /* 0x0000e000ff027b82 */ /* 0x000e220000000a00 */
[----:B------:R-:W1:Y:S07]  /*0090*/  LDCU.64 UR4, c[0x0][0x358] ;  /* 0x00006b00ff0477ac */ /* 0x000e6e0008000a00 */
[----:B------:R-:W2:Y:S08]  /*00a0*/  LDC.64 R4, c[0x0][0x388] ;  /* 0x0000e200ff047b82 */ /* 0x000eb00000000a00 */
[----:B------:R-:W3:Y:S01]  /*00b0*/  LDC.64 R6, c[0x0][0x390] ;  /* 0x0000e400ff067b82 */ /* 0x000ee20000000a00 */
[----:B0-----:R-:W-:-:S06]  /*00c0*/  IMAD.WIDE R2, R9, 0x4, R2 ;  /* 0x0000000409027825 */ /* 0x001fcc00078e0202 */
[----:B-1----:R-:W4:Y:S01]  /*00d0*/  LDG.E R2, desc[UR4][R2.64] ;  /* 0x0000000402027981 */ /* 0x002f22000c1e1900 */
[----:B--2---:R-:W-:-:S06]  /*00e0*/  IMAD.WIDE R4, R9, 0x4, R4 ;  /* 0x0000000409047825 */ /* 0x004fcc00078e0204 */
[----:B------:R-:W4:Y:S01]  /*00f0*/  LDG.E R5, desc[UR4][R4.64] ;  /* 0x0000000404057981 */ /* 0x000f22000c1e1900 */
[----:B---3--:R-:W-:-:S04]  /*0100*/  IMAD.WIDE R6, R9, 0x4, R6 ;  /* 0x0000000409067825 */ /* 0x008fc800078e0206 */
[----:B----4-:R-:W-:-:S05]  /*0110*/  FADD R9, R2, R5 ;  /* 0x0000000502097221 */ /* 0x010fca0000000000 */
[----:B------:R-:W-:Y:S01]  /*0120*/  STG.E desc[UR4][R6.64], R9 ;  /* 0x0000000906007986 */ /* 0x000fe2000c101904 */
[----:B------:R-:W-:Y:S05]  /*0130*/  EXIT ;  /* 0x000000000000794d */ /* 0x000fea0003800000 */
.L_x_0:
[----:B------:R-:W-:-:S00]  /*0140*/  BRA `(.L_x_0) ;  /* 0xfffffffc00fc7947 */ /* 0x000fc0000383ffff */
[----:B------:R-:W-:-:S00]  /*0150*/  NOP ;  /* 0x0000000000007918 */ /* 0x000fc00000000000 */
        /* <DEDUP_REMOVED lines=10> */
.L_x_1:


//--------------------- .nv.shared.reserved.0     --------------------------
	.section	.nv.shared.reserved.0,"aw",@nobits
	.weak		__nv_reservedSMEM_offset_0_alias
	.size		__nv_reservedSMEM_offset_0_alias, 0, 64
	.other		__nv_reservedSMEM_offset_0_alias,@"STO_CUDA_RESERVED_SHARED STV_DEFAULT"
__nv_reservedSMEM_offset_0_alias:
	.zero		0
	.zero		64


//--------------------- .nv.constant0._Z14vec_add_kernalPfS_S_i --------------------------
	.section	.nv.constant0._Z14vec_add_kernalPfS_S_i,"a",@progbits
	.sectionflags	@""
	.align	4
.nv.constant0._Z14vec_add_kernalPfS_S_i:
	.zero		924


//--------------------- SYMBOLS --------------------------

	.type		.nv.reservedSmem.offset0,@object
	.size		.nv.reservedSmem.offset0,0x4
